	.headerflags	@"EF_CUDA_TEXMODE_UNIFIED EF_CUDA_64BIT_ADDRESS EF_CUDA_ACCELERATORS EF_CUDA_SM90 EF_CUDA_VIRTUAL_SM(EF_CUDA_SM90)"
	.elftype	@"ET_EXEC"


//--------------------- .nv.info                  --------------------------
	.section	.nv.info,"",@"SHT_CUDA_INFO"
	.align	4


	//----- nvinfo : EIATTR_REGCOUNT
	.align		4
        /*0000*/ 	.byte	0x04, 0x2f
        /*0002*/ 	.short	(.L_1 - .L_0)
	.align		4
.L_0:
        /*0004*/ 	.word	index@(triton_poi_fused_clone_0)
        /*0008*/ 	.word	0x0000000c


	//----- nvinfo : EIATTR_MIN_STACK_SIZE
	.align		4
.L_1:
        /*000c*/ 	.byte	0x04, 0x12
        /*000e*/ 	.short	(.L_3 - .L_2)
	.align		4
.L_2:
        /*0010*/ 	.word	index@(triton_poi_fused_clone_0)
        /*0014*/ 	.word	0x00000000


	//----- nvinfo : EIATTR_FRAME_SIZE
	.align		4
.L_3:
        /*0018*/ 	.byte	0x04, 0x11
        /*001a*/ 	.short	(.L_5 - .L_4)
	.align		4
.L_4:
        /*001c*/ 	.word	index@(triton_poi_fused_clone_0)
        /*0020*/ 	.word	0x00000000


	//----- nvinfo : EIATTR_MIN_STACK_SIZE
	.align		4
.L_5:
        /*0024*/ 	.byte	0x04, 0x12
        /*0026*/ 	.short	(.L_7 - .L_6)
	.align		4
.L_6:
        /*0028*/ 	.word	index@(triton_poi_fused_clone_0)
        /*002c*/ 	.word	0x00000000
.L_7:


//--------------------- .nv.info.triton_poi_fused_clone_0 --------------------------
	.section	.nv.info.triton_poi_fused_clone_0,"",@"SHT_CUDA_INFO"
	.sectionflags	@""
	.align	4


	//----- nvinfo : EIATTR_CUDA_API_VERSION
	.align		4
        /*0000*/ 	.byte	0x04, 0x37
        /*0002*/ 	.short	(.L_9 - .L_8)
.L_8:
        /*0004*/ 	.word	0x0000007c


	//----- nvinfo : EIATTR_KPARAM_INFO
	.align		4
.L_9:
        /*0008*/ 	.byte	0x04, 0x17
        /*000a*/ 	.short	(.L_11 - .L_10)
.L_10:
        /*000c*/ 	.word	0x00000000
        /*0010*/ 	.short	0x0002
        /*0012*/ 	.short	0x0010
        /*0014*/ 	.byte	0x00, 0xf0, 0x11, 0x00


	//----- nvinfo : EIATTR_KPARAM_INFO
	.align		4
.L_11:
        /*0018*/ 	.byte	0x04, 0x17
        /*001a*/ 	.short	(.L_13 - .L_12)
.L_12:
        /*001c*/ 	.word	0x00000000
        /*0020*/ 	.short	0x0001
        /*0022*/ 	.short	0x0008
        /*0024*/ 	.byte	0x00, 0xf4, 0x21, 0x00


	//----- nvinfo : EIATTR_KPARAM_INFO
	.align		4
.L_13:
        /*0028*/ 	.byte	0x04, 0x17
        /*002a*/ 	.short	(.L_15 - .L_14)
.L_14:
        /*002c*/ 	.word	0x00000000
        /*0030*/ 	.short	0x0000
        /*0032*/ 	.short	0x0000
        /*0034*/ 	.byte	0x00, 0xf4, 0x21, 0x00


	//----- nvinfo : EIATTR_SPARSE_MMA_MASK
	.align		4
.L_15:
        /*0038*/ 	.byte	0x03, 0x50
        /*003a*/ 	.short	0x0000


	//----- nvinfo : EIATTR_MAXREG_COUNT
	.align		4
        /*003c*/ 	.byte	0x03, 0x1b
        /*003e*/ 	.short	0x00ff


	//----- nvinfo : EIATTR_EXIT_INSTR_OFFSETS
	.align		4
        /*0040*/ 	.byte	0x04, 0x1c
        /*0042*/ 	.short	(.L_17 - .L_16)


	//   ....[0]....
.L_16:
        /*0044*/ 	.word	0x000001c0


	//   ....[1]....
        /*0048*/ 	.word	0x000001e0


	//----- nvinfo : EIATTR_REQNTID
	.align		4
.L_17:
        /*004c*/ 	.byte	0x04, 0x10
        /*004e*/ 	.short	(.L_19 - .L_18)
.L_18:
        /*0050*/ 	.word	0x00000080
        /*0054*/ 	.word	0x00000001
        /*0058*/ 	.word	0x00000001


	//----- nvinfo : EIATTR_CRS_STACK_SIZE
	.align		4
.L_19:
        /*005c*/ 	.byte	0x04, 0x1e
        /*005e*/ 	.short	(.L_21 - .L_20)
.L_20:
        /*0060*/ 	.word	0x00000000


	//----- nvinfo : EIATTR_CBANK_PARAM_SIZE
	.align		4
.L_21:
        /*0064*/ 	.byte	0x03, 0x19
        /*0066*/ 	.short	0x0014


	//----- nvinfo : EIATTR_PARAM_CBANK
	.align		4
        /*0068*/ 	.byte	0x04, 0x0a
        /*006a*/ 	.short	(.L_23 - .L_22)
	.align		4
.L_22:
        /*006c*/ 	.word	index@(.nv.constant0.triton_poi_fused_clone_0)
        /*0070*/ 	.short	0x0210
        /*0072*/ 	.short	0x0014


	//----- nvinfo : EIATTR_SW_WAR
	.align		4
.L_23:
        /*0074*/ 	.byte	0x04, 0x36
        /*0076*/ 	.short	(.L_25 - .L_24)
.L_24:
        /*0078*/ 	.word	0x00000008
.L_25:


//--------------------- .nv.callgraph             --------------------------
	.section	.nv.callgraph,"",@"SHT_CUDA_CALLGRAPH"
	.align	4
	.sectionentsize	8
	.align		4
        /*0000*/ 	.word	0x00000000
	.align		4
        /*0004*/ 	.word	0xffffffff
	.align		4
        /*0008*/ 	.word	0x00000000
	.align		4
        /*000c*/ 	.word	0xfffffffe
	.align		4
        /*0010*/ 	.word	0x00000000
	.align		4
        /*0014*/ 	.word	0xfffffffd
	.align		4
        /*0018*/ 	.word	0x00000000
	.align		4
        /*001c*/ 	.word	0xfffffffc


//--------------------- .text.triton_poi_fused_clone_0 --------------------------
	.section	.text.triton_poi_fused_clone_0,"ax",@progbits
	.align	128
        .global         triton_poi_fused_clone_0
        .type           triton_poi_fused_clone_0,@function
        .size           triton_poi_fused_clone_0,(.L_x_3 - triton_poi_fused_clone_0)
        .other          triton_poi_fused_clone_0,@"STO_CUDA_ENTRY STV_DEFAULT"
triton_poi_fused_clone_0:
.text.triton_poi_fused_clone_0:
[----:B------:R-:W0:Y:S02]  /*0000*/  LDC R1, c[0x0][0x28] ;  /* 0x00000a00ff017b82 */ /* 0x000e240000000800 */
[----:B------:R-:W1:Y:S01]  /*0010*/  S2R R0, SR_TID.X ;  /* 0x0000000000007919 */ /* 0x000e620000002100 */
[----:B------:R-:W2:Y:S01]  /*0020*/  LDC.64 R4, c[0x0][0x218] ;  /* 0x00008600ff047b82 */ /* 0x000ea20000000a00 */
[----:B------:R-:W-:Y:S01]  /*0030*/  ULDC.64 UR4, c[0x0][0x208] ;  /* 0x0000820000047ab9 */ /* 0x000fe20000000a00 */
[----:B------:R-:W-:Y:S01]  /*0040*/  BSSY B0, `(.L_x_0) ;  /* 0x0000017000007945 */ /* 0x000fe20003800000 */
[----:B------:R-:W3:Y:S01]  /*0050*/  S2R R9, SR_CTAID.X ;  /* 0x0000000000097919 */ /* 0x000ee20000002500 */
[----:B-1----:R-:W-:Y:S02]  /*0060*/  LOP3.LUT R0, R0, 0x7f, RZ, 0xc0, !PT ;  /* 0x0000007f00007812 */ /* 0x002fe400078ec0ff */
[----:B---3--:R-:W-:-:S03]  /*0070*/  SHF.R.U32.HI R2, RZ, 0x18, R9 ;  /* 0x00000018ff027819 */ /* 0x008fc60000011609 */
[----:B------:R-:W-:Y:S01]  /*0080*/  IMAD R7, R9, 0x80, R0 ;  /* 0x0000008009077824 */ /* 0x000fe200078e0200 */
[----:B------:R-:W-:Y:S02]  /*0090*/  SHF.R.S32.HI R8, RZ, 0x18, R9 ;  /* 0x00000018ff087819 */ /* 0x000fe40000011409 */
[----:B------:R-:W-:Y:S01]  /*00a0*/  SGXT.U32 R0, R2, 0x1 ;  /* 0x000000010200781a */ /* 0x000fe20000000000 */
[C---:B--2---:R-:W-:Y:S01]  /*00b0*/  IMAD.WIDE R4, R7.reuse, 0x4, R4 ;  /* 0x0000000407047825 */ /* 0x044fe200078e0204 */
[----:B------:R-:W1:Y:S01]  /*00c0*/  LDC.64 R2, c[0x0][0x210] ;  /* 0x00008400ff027b82 */ /* 0x000e620000000a00 */
[----:B------:R-:W-:Y:S02]  /*00d0*/  SGXT R8, R8, 0x1 ;  /* 0x000000010808781a */ /* 0x000fe40000000200 */
[C---:B------:R-:W-:Y:S01]  /*00e0*/  IMAD.IADD R0, R7.reuse, 0x1, R0 ;  /* 0x0000000107007824 */ /* 0x040fe200078e0200 */
[----:B------:R-:W-:Y:S02]  /*00f0*/  ISETP.GE.AND P0, PT, R7, 0x400, PT ;  /* 0x000004000700780c */ /* 0x000fe40003f06270 */
[----:B------:R-:W-:Y:S01]  /*0100*/  LEA.HI R8, R8, R7, RZ, 0x4 ;  /* 0x0000000708087211 */ /* 0x000fe200078f20ff */
[----:B------:R-:W-:Y:S01]  /*0110*/  IMAD.MOV.U32 R7, RZ, RZ, RZ ;  /* 0x000000ffff077224 */ /* 0x000fe200078e00ff */
[----:B------:R-:W-:-:S02]  /*0120*/  SHF.R.S32.HI R0, RZ, 0x1, R0 ;  /* 0x00000001ff007819 */ /* 0x000fc40000011400 */
[----:B------:R-:W-:Y:S02]  /*0130*/  SHF.R.S32.HI R8, RZ, 0x4, R8 ;  /* 0x00000004ff087819 */ /* 0x000fe40000011408 */
[----:B------:R-:W-:-:S04]  /*0140*/  LEA.HI R6, R0, R0, RZ, 0x2 ;  /* 0x0000000000067211 */ /* 0x000fc800078f10ff */
[----:B------:R-:W-:-:S05]  /*0150*/  LOP3.LUT R9, R6, 0xfffffffc, RZ, 0xc0, !PT ;  /* 0xfffffffc06097812 */ /* 0x000fca00078ec0ff */
[----:B------:R-:W-:-:S04]  /*0160*/  IMAD.IADD R9, R0, 0x1, -R9 ;  /* 0x0000000100097824 */ /* 0x000fc800078e0a09 */
[----:B------:R-:W-:-:S04]  /*0170*/  IMAD R9, R8, 0x4, R9 ;  /* 0x0000000408097824 */ /* 0x000fc800078e0209 */
[----:B-1----:R-:W-:Y:S01]  /*0180*/  IMAD.WIDE R2, R9, 0x4, R2 ;  /* 0x0000000409027825 */ /* 0x002fe200078e0202 */
[----:B------:R-:W-:Y:S06]  /*0190*/  @P0 BRA `(.L_x_1) ;  /* 0x0000000000040947 */ /* 0x000fec0003800000 */
[----:B------:R1:W5:Y:S02]  /*01a0*/  LDG.E.EL R7, desc[UR4][R2.64] ;  /* 0x0000000402077981 */ /* 0x000364000c2e1900 */
.L_x_1:
[----:B------:R-:W-:Y:S05]  /*01b0*/  BSYNC B0 ;  /* 0x0000000000007941 */ /* 0x000fea0003800000 */
.L_x_0:
[----:B------:R-:W-:Y:S05]  /*01c0*/  @P0 EXIT ;  /* 0x000000000000094d */ /* 0x000fea0003800000 */
[----:B-----5:R-:W-:Y:S01]  /*01d0*/  STG.E desc[UR4][R4.64], R7 ;  /* 0x0000000704007986 */ /* 0x020fe2000c101904 */
[----:B------:R-:W-:Y:S05]  /*01e0*/  EXIT ;  /* 0x000000000000794d */ /* 0x000fea0003800000 */
.L_x_2:
[----:B------:R-:W-:-:S00]  /*01f0*/  BRA `(.L_x_2) ;  /* 0xfffffffc00fc7947 */ /* 0x000fc0000383ffff */
[----:B------:R-:W-:-:S00]  /*0200*/  NOP ;  /* 0x0000000000007918 */ /* 0x000fc00000000000 */
[----:B------:R-:W-:-:S00]  /*0210*/  NOP ;  /* 0x0000000000007918 */ /* 0x000fc00000000000 */
[----:B------:R-:W-:-:S00]  /*0220*/  NOP ;  /* 0x0000000000007918 */ /* 0x000fc00000000000 */
[----:B------:R-:W-:-:S00]  /*0230*/  NOP ;  /* 0x0000000000007918 */ /* 0x000fc00000000000 */
[----:B------:R-:W-:-:S00]  /*0240*/  NOP ;  /* 0x0000000000007918 */ /* 0x000fc00000000000 */
[----:B------:R-:W-:-:S00]  /*0250*/  NOP ;  /* 0x0000000000007918 */ /* 0x000fc00000000000 */
[----:B------:R-:W-:-:S00]  /*0260*/  NOP ;  /* 0x0000000000007918 */ /* 0x000fc00000000000 */
[----:B------:R-:W-:-:S00]  /*0270*/  NOP ;  /* 0x0000000000007918 */ /* 0x000fc00000000000 */
.L_x_3:


//--------------------- .nv.constant0.triton_poi_fused_clone_0 --------------------------
	.section	.nv.constant0.triton_poi_fused_clone_0,"a",@progbits
	.sectionflags	@""
	.align	4
.nv.constant0.triton_poi_fused_clone_0:
	.zero		548
